	.headerflags	@"EF_CUDA_TEXMODE_UNIFIED EF_CUDA_64BIT_ADDRESS EF_CUDA_ACCELERATORS EF_CUDA_SM90 EF_CUDA_VIRTUAL_SM(EF_CUDA_SM90)"
	.elftype	@"ET_EXEC"


//--------------------- .nv.info                  --------------------------
	.section	.nv.info,"",@"SHT_CUDA_INFO"
	.align	4


	//----- nvinfo : EIATTR_REGCOUNT
	.align		4
        /*0000*/ 	.byte	0x04, 0x2f
        /*0002*/ 	.short	(.L_3 - .L_2)
	.align		4
.L_2:
        /*0004*/ 	.word	index@(triton_poi_fused__native_batch_norm_legit_no_training_cat_relu_15)
        /*0008*/ 	.word	0x0000001e


	//----- nvinfo : EIATTR_MIN_STACK_SIZE
	.align		4
.L_3:
        /*000c*/ 	.byte	0x04, 0x12
        /*000e*/ 	.short	(.L_5 - .L_4)
	.align		4
.L_4:
        /*0010*/ 	.word	index@(triton_poi_fused__native_batch_norm_legit_no_training_cat_relu_15)
        /*0014*/ 	.word	0x00000000


	//----- nvinfo : EIATTR_FRAME_SIZE
	.align		4
.L_5:
        /*0018*/ 	.byte	0x04, 0x11
        /*001a*/ 	.short	(.L_7 - .L_6)
	.align		4
.L_6:
        /*001c*/ 	.word	index@(triton_poi_fused__native_batch_norm_legit_no_training_cat_relu_15)
        /*0020*/ 	.word	0x00000000


	//----- nvinfo : EIATTR_MIN_STACK_SIZE
	.align		4
.L_7:
        /*0024*/ 	.byte	0x04, 0x12
        /*0026*/ 	.short	(.L_9 - .L_8)
	.align		4
.L_8:
        /*0028*/ 	.word	index@(triton_poi_fused__native_batch_norm_legit_no_training_cat_relu_15)
        /*002c*/ 	.word	0x00000000
.L_9:


//--------------------- .nv.info.triton_poi_fused__native_batch_norm_legit_no_training_cat_relu_15 --------------------------
	.section	.nv.info.triton_poi_fused__native_batch_norm_legit_no_training_cat_relu_15,"",@"SHT_CUDA_INFO"
	.sectionflags	@""
	.align	4


	//----- nvinfo : EIATTR_CUDA_API_VERSION
	.align		4
        /*0000*/ 	.byte	0x04, 0x37
        /*0002*/ 	.short	(.L_11 - .L_10)
.L_10:
        /*0004*/ 	.word	0x0000007c


	//----- nvinfo : EIATTR_KPARAM_INFO
	.align		4
.L_11:
        /*0008*/ 	.byte	0x04, 0x17
        /*000a*/ 	.short	(.L_13 - .L_12)
.L_12:
        /*000c*/ 	.word	0x00000000
        /*0010*/ 	.short	0x0008
        /*0012*/ 	.short	0x0040
        /*0014*/ 	.byte	0x00, 0xf0, 0x11, 0x00


	//----- nvinfo : EIATTR_KPARAM_INFO
	.align		4
.L_13:
        /*0018*/ 	.byte	0x04, 0x17
        /*001a*/ 	.short	(.L_15 - .L_14)
.L_14:
        /*001c*/ 	.word	0x00000000
        /*0020*/ 	.short	0x0007
        /*0022*/ 	.short	0x0038
        /*0024*/ 	.byte	0x00, 0xf4, 0x21, 0x00


	//----- nvinfo : EIATTR_KPARAM_INFO
	.align		4
.L_15:
        /*0028*/ 	.byte	0x04, 0x17
        /*002a*/ 	.short	(.L_17 - .L_16)
.L_16:
        /*002c*/ 	.word	0x00000000
        /*0030*/ 	.short	0x0006
        /*0032*/ 	.short	0x0030
        /*0034*/ 	.byte	0x00, 0xf4, 0x21, 0x00


	//----- nvinfo : EIATTR_KPARAM_INFO
	.align		4
.L_17:
        /*0038*/ 	.byte	0x04, 0x17
        /*003a*/ 	.short	(.L_19 - .L_18)
.L_18:
        /*003c*/ 	.word	0x00000000
        /*0040*/ 	.short	0x0005
        /*0042*/ 	.short	0x0028
        /*0044*/ 	.byte	0x00, 0xf4, 0x21, 0x00


	//----- nvinfo : EIATTR_KPARAM_INFO
	.align		4
.L_19:
        /*0048*/ 	.byte	0x04, 0x17
        /*004a*/ 	.short	(.L_21 - .L_20)
.L_20:
        /*004c*/ 	.word	0x00000000
        /*0050*/ 	.short	0x0004
        /*0052*/ 	.short	0x0020
        /*0054*/ 	.byte	0x00, 0xf4, 0x21, 0x00


	//----- nvinfo : EIATTR_KPARAM_INFO
	.align		4
.L_21:
        /*0058*/ 	.byte	0x04, 0x17
        /*005a*/ 	.short	(.L_23 - .L_22)
.L_22:
        /*005c*/ 	.word	0x00000000
        /*0060*/ 	.short	0x0003
        /*0062*/ 	.short	0x0018
        /*0064*/ 	.byte	0x00, 0xf4, 0x21, 0x00


	//----- nvinfo : EIATTR_KPARAM_INFO
	.align		4
.L_23:
        /*0068*/ 	.byte	0x04, 0x17
        /*006a*/ 	.short	(.L_25 - .L_24)
.L_24:
        /*006c*/ 	.word	0x00000000
        /*0070*/ 	.short	0x0002
        /*0072*/ 	.short	0x0010
        /*0074*/ 	.byte	0x00, 0xf4, 0x21, 0x00


	//----- nvinfo : EIATTR_KPARAM_INFO
	.align		4
.L_25:
        /*0078*/ 	.byte	0x04, 0x17
        /*007a*/ 	.short	(.L_27 - .L_26)
.L_26:
        /*007c*/ 	.word	0x00000000
        /*0080*/ 	.short	0x0001
        /*0082*/ 	.short	0x0008
        /*0084*/ 	.byte	0x00, 0xf4, 0x21, 0x00


	//----- nvinfo : EIATTR_KPARAM_INFO
	.align		4
.L_27:
        /*0088*/ 	.byte	0x04, 0x17
        /*008a*/ 	.short	(.L_29 - .L_28)
.L_28:
        /*008c*/ 	.word	0x00000000
        /*0090*/ 	.short	0x0000
        /*0092*/ 	.short	0x0000
        /*0094*/ 	.byte	0x00, 0xf4, 0x21, 0x00


	//----- nvinfo : EIATTR_SPARSE_MMA_MASK
	.align		4
.L_29:
        /*0098*/ 	.byte	0x03, 0x50
        /*009a*/ 	.short	0x0000


	//----- nvinfo : EIATTR_MAXREG_COUNT
	.align		4
        /*009c*/ 	.byte	0x03, 0x1b
        /*009e*/ 	.short	0x00ff


	//----- nvinfo : EIATTR_EXIT_INSTR_OFFSETS
	.align		4
        /*00a0*/ 	.byte	0x04, 0x1c
        /*00a2*/ 	.short	(.L_31 - .L_30)


	//   ....[0]....
.L_30:
        /*00a4*/ 	.word	0x00000620


	//----- nvinfo : EIATTR_REQNTID
	.align		4
.L_31:
        /*00a8*/ 	.byte	0x04, 0x10
        /*00aa*/ 	.short	(.L_33 - .L_32)
.L_32:
        /*00ac*/ 	.word	0x00000080
        /*00b0*/ 	.word	0x00000001
        /*00b4*/ 	.word	0x00000001


	//----- nvinfo : EIATTR_CBANK_PARAM_SIZE
	.align		4
.L_33:
        /*00b8*/ 	.byte	0x03, 0x19
        /*00ba*/ 	.short	0x0044


	//----- nvinfo : EIATTR_PARAM_CBANK
	.align		4
        /*00bc*/ 	.byte	0x04, 0x0a
        /*00be*/ 	.short	(.L_35 - .L_34)
	.align		4
.L_34:
        /*00c0*/ 	.word	index@(.nv.constant0.triton_poi_fused__native_batch_norm_legit_no_training_cat_relu_15)
        /*00c4*/ 	.short	0x0210
        /*00c6*/ 	.short	0x0044


	//----- nvinfo : EIATTR_SW_WAR
	.align		4
.L_35:
        /*00c8*/ 	.byte	0x04, 0x36
        /*00ca*/ 	.short	(.L_37 - .L_36)
.L_36:
        /*00cc*/ 	.word	0x00000008
.L_37:


//--------------------- .nv.callgraph             --------------------------
	.section	.nv.callgraph,"",@"SHT_CUDA_CALLGRAPH"
	.align	4
	.sectionentsize	8
	.align		4
        /*0000*/ 	.word	0x00000000
	.align		4
        /*0004*/ 	.word	0xffffffff
	.align		4
        /*0008*/ 	.word	0x00000000
	.align		4
        /*000c*/ 	.word	0xfffffffe
	.align		4
        /*0010*/ 	.word	0x00000000
	.align		4
        /*0014*/ 	.word	0xfffffffd
	.align		4
        /*0018*/ 	.word	0x00000000
	.align		4
        /*001c*/ 	.word	0xfffffffc


//--------------------- .nv.constant4             --------------------------
	.section	.nv.constant4,"a",@progbits
	.align	8
	.align		8
.nv.constant4:
        /*0000*/ 	.dword	_$_str
	.align		8
        /*0008*/ 	.dword	_$_str_$_2


//--------------------- .text.triton_poi_fused__native_batch_norm_legit_no_training_cat_relu_15 --------------------------
	.section	.text.triton_poi_fused__native_batch_norm_legit_no_training_cat_relu_15,"ax",@progbits
	.align	128
        .global         triton_poi_fused__native_batch_norm_legit_no_training_cat_relu_15
        .type           triton_poi_fused__native_batch_norm_legit_no_training_cat_relu_15,@function
        .size           triton_poi_fused__native_batch_norm_legit_no_training_cat_relu_15,(.L_x_1 - triton_poi_fused__native_batch_norm_legit_no_training_cat_relu_15)
        .other          triton_poi_fused__native_batch_norm_legit_no_training_cat_relu_15,@"STO_CUDA_ENTRY STV_DEFAULT"
triton_poi_fused__native_batch_norm_legit_no_training_cat_relu_15:
.text.triton_poi_fused__native_batch_norm_legit_no_training_cat_relu_15:
[----:B------:R-:W-:Y:S01]  /*0000*/  LDC R1, c[0x0][0x28] ;  /* 0x00000a00ff017b82 */ /* 0x000fe20000000800 */
[----:B------:R-:W1:Y:S07]  /*0010*/  S2R R0, SR_TID.X ;  /* 0x0000000000007919 */ /* 0x000e6e0000002100 */
[----:B------:R-:W2:Y:S01]  /*0020*/  LDC.64 R6, c[0x0][0x228] ;  /* 0x00008a00ff067b82 */ /* 0x000ea20000000a00 */
[----:B------:R-:W-:Y:S01]  /*0030*/  ULDC.64 UR4, c[0x0][0x208] ;  /* 0x0000820000047ab9 */ /* 0x000fe20000000a00 */
[----:B------:R-:W-:Y:S01]  /*0040*/  ULDC.64 UR6, c[0x0][0x218] ;  /* 0x0000860000067ab9 */ /* 0x000fe20000000a00 */
[----:B------:R-:W3:Y:S05]  /*0050*/  S2R R3, SR_CTAID.X ;  /* 0x0000000000037919 */ /* 0x000eea0000002500 */
[----:B------:R-:W4:Y:S01]  /*0060*/  LDC.64 R22, c[0x0][0x230] ;  /* 0x00008c00ff167b82 */ /* 0x000f220000000a00 */
[----:B-1----:R-:W-:-:S05]  /*0070*/  IMAD.SHL.U32 R0, R0, 0x4, RZ ;  /* 0x0000000400007824 */ /* 0x002fca00078e00ff */
[----:B------:R-:W-:-:S05]  /*0080*/  LOP3.LUT R0, R0, 0x1fc, RZ, 0xc0, !PT ;  /* 0x000001fc00007812 */ /* 0x000fca00078ec0ff */
[----:B---3--:R-:W-:-:S05]  /*0090*/  IMAD R0, R3, 0x200, R0 ;  /* 0x0000020003007824 */ /* 0x008fca00078e0200 */
[----:B------:R-:W-:-:S04]  /*00a0*/  SHF.R.S32.HI R5, RZ, 0x1f, R0 ;  /* 0x0000001fff057819 */ /* 0x000fc80000011400 */
[----:B------:R-:W-:-:S04]  /*00b0*/  LEA.HI R8, R5, R0, RZ, 0x6 ;  /* 0x0000000005087211 */ /* 0x000fc800078f30ff */
[--C-:B------:R-:W-:Y:S02]  /*00c0*/  SHF.R.S32.HI R3, RZ, 0x6, R8.reuse ;  /* 0x00000006ff037819 */ /* 0x100fe40000011408 */
[----:B------:R-:W-:-:S04]  /*00d0*/  SHF.R.S32.HI R2, RZ, 0x1f, R8 ;  /* 0x0000001fff027819 */ /* 0x000fc80000011408 */
[----:B------:R-:W-:-:S04]  /*00e0*/  LEA.HI R2, R2, R3, RZ, 0x8 ;  /* 0x0000000302027211 */ /* 0x000fc800078f40ff */
[----:B------:R-:W-:-:S05]  /*00f0*/  LOP3.LUT R2, R2, 0xffffff00, RZ, 0xc0, !PT ;  /* 0xffffff0002027812 */ /* 0x000fca00078ec0ff */
[----:B------:R-:W-:-:S04]  /*0100*/  IMAD.IADD R3, R3, 0x1, -R2 ;  /* 0x0000000103037824 */ /* 0x000fc800078e0a02 */
[----:B--2---:R-:W-:-:S05]  /*0110*/  IMAD.WIDE R6, R3, 0x4, R6 ;  /* 0x0000000403067825 */ /* 0x004fca00078e0206 */
[----:B------:R1:W2:Y:S01]  /*0120*/  LDG.E.EL R2, desc[UR4][R6.64] ;  /* 0x0000000406027981 */ /* 0x0002a2000c2e1900 */
[----:B------:R-:W-:Y:S01]  /*0130*/  LEA.HI R10, R5, R0, RZ, 0xe ;  /* 0x00000000050a7211 */ /* 0x000fe200078f70ff */
[C---:B------:R-:W-:Y:S01]  /*0140*/  IMAD.SHL.U32 R12, R3.reuse, 0x40, RZ ;  /* 0x00000040030c7824 */ /* 0x040fe200078e00ff */
[----:B------:R-:W-:Y:S01]  /*0150*/  LOP3.LUT R9, R8, 0xffffffc0, RZ, 0xc0, !PT ;  /* 0xffffffc008097812 */ /* 0x000fe200078ec0ff */
[----:B------:R-:W3:Y:S01]  /*0160*/  LDC.64 R4, c[0x0][0x210] ;  /* 0x00008400ff047b82 */ /* 0x000ee20000000a00 */
[----:B------:R-:W-:Y:S02]  /*0170*/  SHF.R.S32.HI R8, RZ, 0xe, R10 ;  /* 0x0000000eff087819 */ /* 0x000fe4000001140a */
[----:B------:R-:W-:Y:S01]  /*0180*/  LOP3.LUT R11, R10, 0xffffc000, RZ, 0xc0, !PT ;  /* 0xffffc0000a0b7812 */ /* 0x000fe200078ec0ff */
[----:B------:R-:W-:Y:S01]  /*0190*/  IMAD.IADD R9, R0, 0x1, -R9 ;  /* 0x0000000100097824 */ /* 0x000fe200078e0a09 */
[----:B------:R-:W-:Y:S01]  /*01a0*/  ISETP.GE.AND P2, PT, R3, 0xe0, PT ;  /* 0x000000e00300780c */ /* 0x000fe20003f46270 */
[----:B------:R-:W-:Y:S01]  /*01b0*/  IMAD.SHL.U32 R13, R8, 0x800, RZ ;  /* 0x00000800080d7824 */ /* 0x000fe200078e00ff */
[----:B-1----:R-:W-:Y:S01]  /*01c0*/  CS2R R6, SRZ ;  /* 0x0000000000067805 */ /* 0x002fe2000001ff00 */
[----:B------:R-:W-:-:S03]  /*01d0*/  IMAD.IADD R11, R0, 0x1, -R11 ;  /* 0x00000001000b7824 */ /* 0x000fc600078e0a0b */
[----:B------:R-:W-:Y:S01]  /*01e0*/  SHF.R.S32.HI R15, RZ, 0x1f, R13 ;  /* 0x0000001fff0f7819 */ /* 0x000fe2000001140d */
[----:B------:R-:W-:Y:S01]  /*01f0*/  IMAD R11, R8, 0x3800, R11 ;  /* 0x00003800080b7824 */ /* 0x000fe200078e020b */
[----:B------:R-:W-:Y:S02]  /*0200*/  IADD3 R13, P0, P1, R12, R9, R13 ;  /* 0x000000090c0d7210 */ /* 0x000fe4000791e00d */
[----:B------:R-:W-:Y:S02]  /*0210*/  SHF.R.S32.HI R9, RZ, 0x1f, R9 ;  /* 0x0000001fff097819 */ /* 0x000fe40000011409 */
[----:B------:R-:W-:-:S04]  /*0220*/  SHF.R.S32.HI R12, RZ, 0x1f, R12 ;  /* 0x0000001fff0c7819 */ /* 0x000fc8000001140c */
[----:B------:R-:W-:Y:S02]  /*0230*/  IADD3.X R12, R12, R9, R15, P0, P1 ;  /* 0x000000090c0c7210 */ /* 0x000fe400007e240f */
[----:B------:R-:W-:Y:S01]  /*0240*/  CS2R R8, SRZ ;  /* 0x0000000000087805 */ /* 0x000fe2000001ff00 */
[----:B------:R-:W1:Y:S01]  /*0250*/  LDC.64 R14, c[0x0][0x220] ;  /* 0x00008800ff0e7b82 */ /* 0x000e620000000a00 */
[----:B------:R-:W-:Y:S01]  /*0260*/  LEA R16, P0, R13, UR6, 0x2 ;  /* 0x000000060d107c11 */ /* 0x000fe2000f8010ff */
[----:B---3--:R-:W-:Y:S01]  /*0270*/  IMAD.WIDE R24, R11, 0x4, R4 ;  /* 0x000000040b187825 */ /* 0x008fe200078e0204 */
[----:B------:R-:W-:Y:S02]  /*0280*/  CS2R R10, SRZ ;  /* 0x00000000000a7805 */ /* 0x000fe4000001ff00 */
[----:B------:R-:W-:Y:S02]  /*0290*/  CS2R R4, SRZ ;  /* 0x0000000000047805 */ /* 0x000fe4000001ff00 */
[----:B------:R-:W-:-:S02]  /*02a0*/  LEA.HI.X R17, R13, UR7, R12, 0x2, P0 ;  /* 0x000000070d117c11 */ /* 0x000fc400080f140c */
[C---:B------:R-:W-:Y:S01]  /*02b0*/  ISETP.GT.AND P0, PT, R3.reuse, 0xdf, PT ;  /* 0x000000df0300780c */ /* 0x040fe20003f04270 */
[----:B------:R-:W3:Y:S01]  /*02c0*/  LDC.64 R12, c[0x0][0x238] ;  /* 0x00008e00ff0c7b82 */ /* 0x000ee20000000a00 */
[----:B------:R-:W5:Y:S01]  /*02d0*/  @!P2 LDG.E.128 R8, desc[UR4][R24.64] ;  /* 0x000000041808a981 */ /* 0x000f62000c1e1d00 */
[----:B----4-:R-:W-:-:S10]  /*02e0*/  IMAD.WIDE R22, R3, 0x4, R22 ;  /* 0x0000000403167825 */ /* 0x010fd400078e0216 */
[----:B------:R4:W5:Y:S01]  /*02f0*/  @P0 LDG.E.128 R4, desc[UR4][R16.64+-0xe000] ;  /* 0xff20000410040981 */ /* 0x000962000c1e1d00 */
[----:B-1----:R-:W-:-:S03]  /*0300*/  IMAD.WIDE R20, R3, 0x4, R14 ;  /* 0x0000000403147825 */ /* 0x002fc600078e020e */
[----:B------:R-:W5:Y:S04]  /*0310*/  LDG.E.EL R15, desc[UR4][R22.64] ;  /* 0x00000004160f7981 */ /* 0x000f68000c2e1900 */
[----:B------:R-:W5:Y:S01]  /*0320*/  LDG.E.EL R14, desc[UR4][R20.64] ;  /* 0x00000004140e7981 */ /* 0x000f62000c2e1900 */
[----:B---3--:R-:W-:Y:S02]  /*0330*/  IMAD.WIDE R18, R3, 0x4, R12 ;  /* 0x0000000403127825 */ /* 0x008fe400078e020c */
[----:B------:R-:W1:Y:S04]  /*0340*/  LDC.64 R12, c[0x0][0x240] ;  /* 0x00009000ff0c7b82 */ /* 0x000e680000000a00 */
[----:B------:R-:W3:Y:S01]  /*0350*/  LDG.E.EL R18, desc[UR4][R18.64] ;  /* 0x0000000412127981 */ /* 0x000ee2000c2e1900 */
[----:B----4-:R-:W-:-:S02]  /*0360*/  IMAD.MOV.U32 R16, RZ, RZ, 0x3e800000 ;  /* 0x3e800000ff107424 */ /* 0x010fc400078e00ff */
[----:B-1----:R-:W-:-:S04]  /*0370*/  IMAD.WIDE R12, R0, 0x4, R12 ;  /* 0x00000004000c7825 */ /* 0x002fc800078e020c */
[----:B--2---:R-:W-:Y:S02]  /*0380*/  FADD R26, R2, 9.9999997473787516356e-06 ;  /* 0x3727c5ac021a7421 */ /* 0x004fe40000000000 */
[----:B------:R-:W1:Y:S02]  /*0390*/  LDC.64 R2, c[0x0][0x248] ;  /* 0x00009200ff027b82 */ /* 0x000e640000000a00 */
[----:B------:R-:W2:Y:S02]  /*03a0*/  MUFU.SQRT R27, R26 ;  /* 0x0000001a001b7308 */ /* 0x000ea40000002000 */
[C---:B--2---:R-:W-:Y:S02]  /*03b0*/  FSETP.GT.AND P1, PT, R27.reuse, 8.50705917302346158658e+37, PT ;  /* 0x7e8000001b00780b */ /* 0x044fe40003f24000 */
[----:B------:R-:W-:-:S11]  /*03c0*/  FSETP.GEU.AND P3, PT, R27, 1.175494350822287508e-38, PT ;  /* 0x008000001b00780b */ /* 0x000fd60003f6e000 */
[----:B------:R-:W-:-:S04]  /*03d0*/  @P1 FMUL R27, R27, 0.25 ;  /* 0x3e8000001b1b1820 */ /* 0x000fc80000400000 */
[----:B------:R-:W-:-:S06]  /*03e0*/  @!P3 FMUL R27, R27, 16777216 ;  /* 0x4b8000001b1bb820 */ /* 0x000fcc0000400000 */
[----:B------:R-:W2:Y:S01]  /*03f0*/  MUFU.RCP R27, R27 ;  /* 0x0000001b001b7308 */ /* 0x000ea20000001000 */
[----:B------:R-:W-:Y:S02]  /*0400*/  FSEL R16, R16, 1, P1 ;  /* 0x3f80000010107808 */ /* 0x000fe40000800000 */
[----:B-----5:R-:W-:Y:S02]  /*0410*/  SEL R11, R11, RZ, !P2 ;  /* 0x000000ff0b0b7207 */ /* 0x020fe40005000000 */
[----:B------:R-:W-:Y:S01]  /*0420*/  SEL R9, R9, RZ, !P2 ;  /* 0x000000ff09097207 */ /* 0x000fe20005000000 */
[----:B------:R-:W-:Y:S01]  /*0430*/  @!P3 FMUL R16, R16, 16777216 ;  /* 0x4b8000001010b820 */ /* 0x000fe20000400000 */
[----:B------:R-:W-:Y:S02]  /*0440*/  SEL R10, R10, RZ, !P2 ;  /* 0x000000ff0a0a7207 */ /* 0x000fe40005000000 */
[----:B------:R-:W-:Y:S02]  /*0450*/  @P2 SEL R11, R7, RZ, P0 ;  /* 0x000000ff070b2207 */ /* 0x000fe40000000000 */
[----:B------:R-:W-:-:S02]  /*0460*/  @P2 SEL R9, R5, RZ, P0 ;  /* 0x000000ff05092207 */ /* 0x000fc40000000000 */
[----:B------:R-:W-:Y:S02]  /*0470*/  SEL R8, R8, RZ, !P2 ;  /* 0x000000ff08087207 */ /* 0x000fe40005000000 */
[----:B------:R-:W-:Y:S02]  /*0480*/  @P2 SEL R10, R6, RZ, P0 ;  /* 0x000000ff060a2207 */ /* 0x000fe40000000000 */
[----:B------:R-:W-:Y:S01]  /*0490*/  @P2 SEL R8, R4, RZ, P0 ;  /* 0x000000ff04082207 */ /* 0x000fe20000000000 */
[----:B--2---:R-:W-:Y:S01]  /*04a0*/  FMUL R27, R27, R16 ;  /* 0x000000101b1b7220 */ /* 0x004fe20000400000 */
[C---:B------:R-:W-:Y:S01]  /*04b0*/  FADD R16, -R14.reuse, R11 ;  /* 0x0000000b0e107221 */ /* 0x040fe20000000100 */
[C---:B------:R-:W-:Y:S01]  /*04c0*/  FADD R4, -R14.reuse, R9 ;  /* 0x000000090e047221 */ /* 0x040fe20000000100 */
[C---:B------:R-:W-:Y:S01]  /*04d0*/  FADD R6, -R14.reuse, R10 ;  /* 0x0000000a0e067221 */ /* 0x040fe20000000100 */
[----:B------:R-:W-:Y:S01]  /*04e0*/  FADD R14, -R14, R8 ;  /* 0x000000080e0e7221 */ /* 0x000fe20000000100 */
[C---:B------:R-:W-:Y:S01]  /*04f0*/  FMUL R5, R27.reuse, R16 ;  /* 0x000000101b057220 */ /* 0x040fe20000400000 */
[C---:B------:R-:W-:Y:S01]  /*0500*/  FMUL R4, R27.reuse, R4 ;  /* 0x000000041b047220 */ /* 0x040fe20000400000 */
[C---:B------:R-:W-:Y:S01]  /*0510*/  FMUL R7, R27.reuse, R6 ;  /* 0x000000061b077220 */ /* 0x040fe20000400000 */
[----:B------:R-:W-:Y:S01]  /*0520*/  FMUL R27, R27, R14 ;  /* 0x0000000e1b1b7220 */ /* 0x000fe20000400000 */
[C-C-:B---3--:R-:W-:Y:S01]  /*0530*/  FFMA R5, R15.reuse, R5, R18.reuse ;  /* 0x000000050f057223 */ /* 0x148fe20000000012 */
[C-C-:B------:R-:W-:Y:S01]  /*0540*/  FFMA R4, R15.reuse, R4, R18.reuse ;  /* 0x000000040f047223 */ /* 0x140fe20000000012 */
[C-C-:B------:R-:W-:Y:S01]  /*0550*/  FFMA R6, R15.reuse, R7, R18.reuse ;  /* 0x000000070f067223 */ /* 0x140fe20000000012 */
[----:B------:R-:W-:-:S02]  /*0560*/  FFMA R27, R15, R27, R18 ;  /* 0x0000001b0f1b7223 */ /* 0x000fc40000000012 */
[----:B------:R-:W-:Y:S02]  /*0570*/  FSETP.GEU.AND P0, PT, R5, RZ, PT ;  /* 0x000000ff0500720b */ /* 0x000fe40003f0e000 */
[----:B------:R-:W-:Y:S02]  /*0580*/  FSETP.GEU.AND P2, PT, R4, RZ, PT ;  /* 0x000000ff0400720b */ /* 0x000fe40003f4e000 */
[----:B------:R-:W-:Y:S02]  /*0590*/  FSETP.GEU.AND P1, PT, R6, RZ, PT ;  /* 0x000000ff0600720b */ /* 0x000fe40003f2e000 */
[----:B------:R-:W-:Y:S02]  /*05a0*/  FSETP.GEU.AND P3, PT, R27, RZ, PT ;  /* 0x000000ff1b00720b */ /* 0x000fe40003f6e000 */
[----:B------:R-:W-:Y:S01]  /*05b0*/  SEL R7, R5, RZ, P0 ;  /* 0x000000ff05077207 */ /* 0x000fe20000000000 */
[----:B-1----:R-:W-:Y:S01]  /*05c0*/  IMAD.WIDE R2, R0, 0x4, R2 ;  /* 0x0000000400027825 */ /* 0x002fe200078e0202 */
[----:B------:R-:W-:-:S02]  /*05d0*/  SEL R5, R4, RZ, P2 ;  /* 0x000000ff04057207 */ /* 0x000fc40001000000 */
[----:B------:R-:W-:Y:S02]  /*05e0*/  SEL R6, R6, RZ, P1 ;  /* 0x000000ff06067207 */ /* 0x000fe40000800000 */
[----:B------:R-:W-:Y:S01]  /*05f0*/  SEL R4, R27, RZ, P3 ;  /* 0x000000ff1b047207 */ /* 0x000fe20001800000 */
[----:B------:R-:W-:Y:S04]  /*0600*/  STG.E.128 desc[UR4][R12.64], R8 ;  /* 0x000000080c007986 */ /* 0x000fe8000c101d04 */
[----:B------:R-:W-:Y:S01]  /*0610*/  STG.E.128 desc[UR4][R2.64], R4 ;  /* 0x0000000402007986 */ /* 0x000fe2000c101d04 */
[----:B------:R-:W-:Y:S05]  /*0620*/  EXIT ;  /* 0x000000000000794d */ /* 0x000fea0003800000 */
.L_x_0:
[----:B------:R-:W-:-:S00]  /*0630*/  BRA `(.L_x_0) ;  /* 0xfffffffc00fc7947 */ /* 0x000fc0000383ffff */
[----:B------:R-:W-:-:S00]  /*0640*/  NOP ;  /* 0x0000000000007918 */ /* 0x000fc00000000000 */
        /* <DEDUP_REMOVED lines=11> */
.L_x_1:


//--------------------- .nv.global.init           --------------------------
	.section	.nv.global.init,"aw",@progbits
.nv.global.init:
	.type		_$_str,@object
	.size		_$_str,(_$_str_$_2 - _$_str)
_$_str:
        /*0000*/ 	.byte	0x5f, 0x5f, 0x43, 0x55, 0x44, 0x41, 0x5f, 0x46, 0x54, 0x5a, 0x00
	.type		_$_str_$_2,@object
	.size		_$_str_$_2,(.L_1 - _$_str_$_2)
_$_str_$_2:
        /*000b*/ 	.byte	0x5f, 0x5f, 0x43, 0x55, 0x44, 0x41, 0x5f, 0x50, 0x52, 0x45, 0x43, 0x5f, 0x53, 0x51, 0x52, 0x54
        /*001b*/ 	.byte	0x00
.L_1:


//--------------------- .nv.constant0.triton_poi_fused__native_batch_norm_legit_no_training_cat_relu_15 --------------------------
	.section	.nv.constant0.triton_poi_fused__native_batch_norm_legit_no_training_cat_relu_15,"a",@progbits
	.sectionflags	@""
	.align	4
.nv.constant0.triton_poi_fused__native_batch_norm_legit_no_training_cat_relu_15:
	.zero		596
